//
// Generated by NVIDIA NVVM Compiler
//
// Compiler Build ID: CL-36424714
// Cuda compilation tools, release 13.0, V13.0.88
// Based on NVVM 20.0.0
//

.version 9.0
.target sm_100
.address_size 64

	// .globl	_Z11customSgemmiiiPKfS0_iS0_iS0_Pfi

.visible .entry _Z11customSgemmiiiPKfS0_iS0_iS0_Pfi(
	.param .u32 _Z11customSgemmiiiPKfS0_iS0_iS0_Pfi_param_0,
	.param .u32 _Z11customSgemmiiiPKfS0_iS0_iS0_Pfi_param_1,
	.param .u32 _Z11customSgemmiiiPKfS0_iS0_iS0_Pfi_param_2,
	.param .u64 .ptr .align 1 _Z11customSgemmiiiPKfS0_iS0_iS0_Pfi_param_3,
	.param .u64 .ptr .align 1 _Z11customSgemmiiiPKfS0_iS0_iS0_Pfi_param_4,
	.param .u32 _Z11customSgemmiiiPKfS0_iS0_iS0_Pfi_param_5,
	.param .u64 .ptr .align 1 _Z11customSgemmiiiPKfS0_iS0_iS0_Pfi_param_6,
	.param .u32 _Z11customSgemmiiiPKfS0_iS0_iS0_Pfi_param_7,
	.param .u64 .ptr .align 1 _Z11customSgemmiiiPKfS0_iS0_iS0_Pfi_param_8,
	.param .u64 .ptr .align 1 _Z11customSgemmiiiPKfS0_iS0_iS0_Pfi_param_9,
	.param .u32 _Z11customSgemmiiiPKfS0_iS0_iS0_Pfi_param_10
)
{
	.reg .pred 	%p<14>;
	.reg .b32 	%r<43>;
	.reg .b32 	%f<75>;
	.reg .b64 	%rd<59>;

	ld.param.u32 	%r20, [_Z11customSgemmiiiPKfS0_iS0_iS0_Pfi_param_0];
	ld.param.u32 	%r18, [_Z11customSgemmiiiPKfS0_iS0_iS0_Pfi_param_1];
	ld.param.u32 	%r19, [_Z11customSgemmiiiPKfS0_iS0_iS0_Pfi_param_2];
	ld.param.u64 	%rd9, [_Z11customSgemmiiiPKfS0_iS0_iS0_Pfi_param_3];
	ld.param.u64 	%rd10, [_Z11customSgemmiiiPKfS0_iS0_iS0_Pfi_param_4];
	ld.param.u64 	%rd11, [_Z11customSgemmiiiPKfS0_iS0_iS0_Pfi_param_6];
	ld.param.u64 	%rd8, [_Z11customSgemmiiiPKfS0_iS0_iS0_Pfi_param_8];
	ld.param.u64 	%rd12, [_Z11customSgemmiiiPKfS0_iS0_iS0_Pfi_param_9];
	cvta.to.global.u64 	%rd1, %rd11;
	cvta.to.global.u64 	%rd2, %rd10;
	cvta.to.global.u64 	%rd3, %rd9;
	cvta.to.global.u64 	%rd4, %rd12;
	mov.u32 	%r21, %ctaid.y;
	mov.u32 	%r22, %ntid.y;
	mov.u32 	%r23, %tid.y;
	mad.lo.s32 	%r1, %r21, %r22, %r23;
	mov.u32 	%r24, %ctaid.x;
	mov.u32 	%r25, %ntid.x;
	mov.u32 	%r26, %tid.x;
	mad.lo.s32 	%r2, %r24, %r25, %r26;
	setp.ge.s32 	%p1, %r1, %r20;
	setp.ge.s32 	%p2, %r2, %r18;
	or.pred  	%p3, %p1, %p2;
	@%p3 bra 	$L__BB0_16;
	setp.lt.s32 	%p4, %r19, 1;
	mov.f32 	%f74, 0f00000000;
	@%p4 bra 	$L__BB0_13;
	mul.lo.s32 	%r3, %r19, %r1;
	and.b32  	%r4, %r19, 7;
	setp.lt.u32 	%p5, %r19, 8;
	mov.f32 	%f74, 0f00000000;
	mov.b32 	%r41, 0;
	@%p5 bra 	$L__BB0_5;
	and.b32  	%r41, %r19, 2147483640;
	neg.s32 	%r39, %r41;
	shl.b32 	%r7, %r18, 3;
	mul.wide.u32 	%rd13, %r3, 4;
	add.s64 	%rd14, %rd13, %rd2;
	add.s64 	%rd58, %rd14, 16;
	mov.f32 	%f74, 0f00000000;
	mul.wide.s32 	%rd17, %r18, 4;
	mov.u32 	%r38, %r2;
$L__BB0_4:
	.pragma "nounroll";
	ld.global.f32 	%f18, [%rd58+-16];
	mul.wide.s32 	%rd15, %r38, 4;
	add.s64 	%rd16, %rd1, %rd15;
	ld.global.f32 	%f19, [%rd16];
	fma.rn.f32 	%f20, %f18, %f19, %f74;
	ld.global.f32 	%f21, [%rd58+-12];
	add.s64 	%rd18, %rd16, %rd17;
	ld.global.f32 	%f22, [%rd18];
	fma.rn.f32 	%f23, %f21, %f22, %f20;
	ld.global.f32 	%f24, [%rd58+-8];
	add.s64 	%rd19, %rd18, %rd17;
	ld.global.f32 	%f25, [%rd19];
	fma.rn.f32 	%f26, %f24, %f25, %f23;
	ld.global.f32 	%f27, [%rd58+-4];
	add.s64 	%rd20, %rd19, %rd17;
	ld.global.f32 	%f28, [%rd20];
	fma.rn.f32 	%f29, %f27, %f28, %f26;
	ld.global.f32 	%f30, [%rd58];
	add.s64 	%rd21, %rd20, %rd17;
	ld.global.f32 	%f31, [%rd21];
	fma.rn.f32 	%f32, %f30, %f31, %f29;
	ld.global.f32 	%f33, [%rd58+4];
	add.s64 	%rd22, %rd21, %rd17;
	ld.global.f32 	%f34, [%rd22];
	fma.rn.f32 	%f35, %f33, %f34, %f32;
	ld.global.f32 	%f36, [%rd58+8];
	add.s64 	%rd23, %rd22, %rd17;
	ld.global.f32 	%f37, [%rd23];
	fma.rn.f32 	%f38, %f36, %f37, %f35;
	ld.global.f32 	%f39, [%rd58+12];
	add.s64 	%rd24, %rd23, %rd17;
	ld.global.f32 	%f40, [%rd24];
	fma.rn.f32 	%f74, %f39, %f40, %f38;
	add.s32 	%r39, %r39, 8;
	add.s32 	%r38, %r38, %r7;
	add.s64 	%rd58, %rd58, 32;
	setp.ne.s32 	%p6, %r39, 0;
	@%p6 bra 	$L__BB0_4;
$L__BB0_5:
	setp.eq.s32 	%p7, %r4, 0;
	@%p7 bra 	$L__BB0_13;
	and.b32  	%r13, %r19, 3;
	setp.lt.u32 	%p8, %r4, 4;
	@%p8 bra 	$L__BB0_8;
	add.s32 	%r28, %r41, %r3;
	mul.wide.u32 	%rd25, %r28, 4;
	add.s64 	%rd26, %rd2, %rd25;
	ld.global.f32 	%f42, [%rd26];
	mad.lo.s32 	%r29, %r41, %r18, %r2;
	mul.wide.s32 	%rd27, %r29, 4;
	add.s64 	%rd28, %rd1, %rd27;
	ld.global.f32 	%f43, [%rd28];
	fma.rn.f32 	%f44, %f42, %f43, %f74;
	cvt.u64.u32 	%rd29, %r3;
	cvt.u64.u32 	%rd30, %r41;
	add.s64 	%rd31, %rd30, %rd29;
	shl.b64 	%rd32, %rd31, 2;
	add.s64 	%rd33, %rd2, %rd32;
	ld.global.f32 	%f45, [%rd33+4];
	mul.wide.s32 	%rd34, %r18, 4;
	add.s64 	%rd35, %rd28, %rd34;
	ld.global.f32 	%f46, [%rd35];
	fma.rn.f32 	%f47, %f45, %f46, %f44;
	ld.global.f32 	%f48, [%rd33+8];
	add.s64 	%rd36, %rd35, %rd34;
	ld.global.f32 	%f49, [%rd36];
	fma.rn.f32 	%f50, %f48, %f49, %f47;
	ld.global.f32 	%f51, [%rd33+12];
	add.s64 	%rd37, %rd36, %rd34;
	ld.global.f32 	%f52, [%rd37];
	fma.rn.f32 	%f74, %f51, %f52, %f50;
	add.s32 	%r41, %r41, 4;
$L__BB0_8:
	setp.eq.s32 	%p9, %r13, 0;
	@%p9 bra 	$L__BB0_13;
	setp.eq.s32 	%p10, %r13, 1;
	@%p10 bra 	$L__BB0_11;
	add.s32 	%r30, %r41, %r3;
	mul.wide.u32 	%rd38, %r30, 4;
	add.s64 	%rd39, %rd2, %rd38;
	ld.global.f32 	%f54, [%rd39];
	mad.lo.s32 	%r31, %r41, %r18, %r2;
	mul.wide.s32 	%rd40, %r31, 4;
	add.s64 	%rd41, %rd1, %rd40;
	ld.global.f32 	%f55, [%rd41];
	fma.rn.f32 	%f56, %f54, %f55, %f74;
	cvt.u64.u32 	%rd42, %r3;
	cvt.u64.u32 	%rd43, %r41;
	add.s64 	%rd44, %rd43, %rd42;
	shl.b64 	%rd45, %rd44, 2;
	add.s64 	%rd46, %rd2, %rd45;
	ld.global.f32 	%f57, [%rd46+4];
	mul.wide.s32 	%rd47, %r18, 4;
	add.s64 	%rd48, %rd41, %rd47;
	ld.global.f32 	%f58, [%rd48];
	fma.rn.f32 	%f74, %f57, %f58, %f56;
	add.s32 	%r41, %r41, 2;
$L__BB0_11:
	and.b32  	%r32, %r19, 1;
	setp.eq.b32 	%p11, %r32, 1;
	not.pred 	%p12, %p11;
	@%p12 bra 	$L__BB0_13;
	add.s32 	%r33, %r41, %r3;
	mul.wide.u32 	%rd49, %r33, 4;
	add.s64 	%rd50, %rd2, %rd49;
	ld.global.f32 	%f59, [%rd50];
	mad.lo.s32 	%r34, %r41, %r18, %r2;
	mul.wide.s32 	%rd51, %r34, 4;
	add.s64 	%rd52, %rd1, %rd51;
	ld.global.f32 	%f60, [%rd52];
	fma.rn.f32 	%f74, %f59, %f60, %f74;
$L__BB0_13:
	cvta.to.global.u64 	%rd53, %rd8;
	ld.global.f32 	%f13, [%rd53];
	cvt.rzi.s32.f32 	%r35, %f13;
	setp.ne.s32 	%p13, %r35, 0;
	@%p13 bra 	$L__BB0_15;
	ld.global.f32 	%f65, [%rd3];
	mul.f32 	%f66, %f74, %f65;
	mad.lo.s32 	%r37, %r18, %r1, %r2;
	mul.wide.s32 	%rd56, %r37, 4;
	add.s64 	%rd57, %rd4, %rd56;
	st.global.f32 	[%rd57], %f66;
	bra.uni 	$L__BB0_16;
$L__BB0_15:
	mad.lo.s32 	%r36, %r18, %r1, %r2;
	mul.wide.s32 	%rd54, %r36, 4;
	add.s64 	%rd55, %rd4, %rd54;
	ld.global.f32 	%f61, [%rd55];
	mul.f32 	%f62, %f13, %f61;
	st.global.f32 	[%rd55], %f62;
	ld.global.f32 	%f63, [%rd3];
	fma.rn.f32 	%f64, %f74, %f63, %f62;
	st.global.f32 	[%rd55], %f64;
$L__BB0_16:
	ret;

}


// ===== COMPILED SASS (sm_100) =====

	.target	sm_100

	.elftype	@"ET_EXEC"


//--------------------- .note.nv.tkinfo           --------------------------
	.section	.note.nv.tkinfo,"",@"SHT_NOTE"
	.sectionflags	@"SHF_NOTE_NV_TKINFO"
	.tkinfo
        /*0018*/ 	.word	0x00000002
        /*0030*/ 	.string	""
        /*0030*/ 	.string	"ptxas"
        /*0030*/ 	.string	"Cuda compilation tools, release 13.0, V13.0.88"
        /*0030*/ 	.string	"Build cuda_13.0.r13.0/compiler.36424714_0"
        /*0030*/ 	.string	"-arch sm_100 -m 64 "



//--------------------- .note.nv.cuinfo           --------------------------
	.section	.note.nv.cuinfo,"",@"SHT_NOTE"
	.sectionflags	@"SHF_NOTE_NV_CUINFO"
        /*0018*/ 	.short	0x0002
        /*001a*/ 	.short	0x0064
        /*001c*/ 	.short	0x0082
	.zero		2


//--------------------- .nv.info                  --------------------------
	.section	.nv.info,"",@"SHT_CUDA_INFO"
	.align	4


	//----- nvinfo : EIATTR_REGCOUNT
	.align		4
        /*0000*/ 	.byte	0x04, 0x2f
        /*0002*/ 	.short	(.L_1 - .L_0)
	.align		4
.L_0:
        /*0004*/ 	.word	index@(_Z11customSgemmiiiPKfS0_iS0_iS0_Pfi)
        /*0008*/ 	.word	0x00000020


	//----- nvinfo : EIATTR_FRAME_SIZE
	.align		4
.L_1:
        /*000c*/ 	.byte	0x04, 0x11
        /*000e*/ 	.short	(.L_3 - .L_2)
	.align		4
.L_2:
        /*0010*/ 	.word	index@(_Z11customSgemmiiiPKfS0_iS0_iS0_Pfi)
        /*0014*/ 	.word	0x00000000


	//----- nvinfo : EIATTR_MIN_STACK_SIZE
	.align		4
.L_3:
        /*0018*/ 	.byte	0x04, 0x12
        /*001a*/ 	.short	(.L_5 - .L_4)
	.align		4
.L_4:
        /*001c*/ 	.word	index@(_Z11customSgemmiiiPKfS0_iS0_iS0_Pfi)
        /*0020*/ 	.word	0x00000000
.L_5:


//--------------------- .nv.compat                --------------------------
	.section	.nv.compat,"",@"SHT_CUDA_COMPAT_INFO"
	.align	4
        /*0000*/ 	.byte	0x02, 0x09, 0x00, 0x00, 0x02, 0x02, 0x01, 0x00, 0x02, 0x05, 0x05, 0x00, 0x03, 0x07, 0x01, 0x01
        /*0010*/ 	.byte	0x02, 0x03, 0x00, 0x00, 0x02, 0x06, 0x01, 0x00, 0x04, 0x0b, 0x08, 0x00, 0x09, 0x00, 0x00, 0x00
        /*0020*/ 	.byte	0x00, 0x00, 0x00, 0x00


//--------------------- .nv.info._Z11customSgemmiiiPKfS0_iS0_iS0_Pfi --------------------------
	.section	.nv.info._Z11customSgemmiiiPKfS0_iS0_iS0_Pfi,"",@"SHT_CUDA_INFO"
	.sectionflags	@""
	.align	4


	//----- nvinfo : EIATTR_CUDA_API_VERSION
	.align		4
        /*0000*/ 	.byte	0x04, 0x37
        /*0002*/ 	.short	(.L_7 - .L_6)
.L_6:
        /*0004*/ 	.word	0x00000082


	//----- nvinfo : EIATTR_KPARAM_INFO
	.align		4
.L_7:
        /*0008*/ 	.byte	0x04, 0x17
        /*000a*/ 	.short	(.L_9 - .L_8)
.L_8:
        /*000c*/ 	.word	0x00000000
        /*0010*/ 	.short	0x000a
        /*0012*/ 	.short	0x0048
        /*0014*/ 	.byte	0x00, 0xf0, 0x11, 0x00


	//----- nvinfo : EIATTR_KPARAM_INFO
	.align		4
.L_9:
        /*0018*/ 	.byte	0x04, 0x17
        /*001a*/ 	.short	(.L_11 - .L_10)
.L_10:
        /*001c*/ 	.word	0x00000000
        /*0020*/ 	.short	0x0009
        /*0022*/ 	.short	0x0040
        /*0024*/ 	.byte	0x00, 0xf5, 0x21, 0x00


	//----- nvinfo : EIATTR_KPARAM_INFO
	.align		4
.L_11:
        /*0028*/ 	.byte	0x04, 0x17
        /*002a*/ 	.short	(.L_13 - .L_12)
.L_12:
        /*002c*/ 	.word	0x00000000
        /*0030*/ 	.short	0x0008
        /*0032*/ 	.short	0x0038
        /*0034*/ 	.byte	0x00, 0xf5, 0x21, 0x00


	//----- nvinfo : EIATTR_KPARAM_INFO
	.align		4
.L_13:
        /*0038*/ 	.byte	0x04, 0x17
        /*003a*/ 	.short	(.L_15 - .L_14)
.L_14:
        /*003c*/ 	.word	0x00000000
        /*0040*/ 	.short	0x0007
        /*0042*/ 	.short	0x0030
        /*0044*/ 	.byte	0x00, 0xf0, 0x11, 0x00


	//----- nvinfo : EIATTR_KPARAM_INFO
	.align		4
.L_15:
        /*0048*/ 	.byte	0x04, 0x17
        /*004a*/ 	.short	(.L_17 - .L_16)
.L_16:
        /*004c*/ 	.word	0x00000000
        /*0050*/ 	.short	0x0006
        /*0052*/ 	.short	0x0028
        /*0054*/ 	.byte	0x00, 0xf5, 0x21, 0x00


	//----- nvinfo : EIATTR_KPARAM_INFO
	.align		4
.L_17:
        /*0058*/ 	.byte	0x04, 0x17
        /*005a*/ 	.short	(.L_19 - .L_18)
.L_18:
        /*005c*/ 	.word	0x00000000
        /*0060*/ 	.short	0x0005
        /*0062*/ 	.short	0x0020
        /*0064*/ 	.byte	0x00, 0xf0, 0x11, 0x00


	//----- nvinfo : EIATTR_KPARAM_INFO
	.align		4
.L_19:
        /*0068*/ 	.byte	0x04, 0x17
        /*006a*/ 	.short	(.L_21 - .L_20)
.L_20:
        /*006c*/ 	.word	0x00000000
        /*0070*/ 	.short	0x0004
        /*0072*/ 	.short	0x0018
        /*0074*/ 	.byte	0x00, 0xf5, 0x21, 0x00


	//----- nvinfo : EIATTR_KPARAM_INFO
	.align		4
.L_21:
        /*0078*/ 	.byte	0x04, 0x17
        /*007a*/ 	.short	(.L_23 - .L_22)
.L_22:
        /*007c*/ 	.word	0x00000000
        /*0080*/ 	.short	0x0003
        /*0082*/ 	.short	0x0010
        /*0084*/ 	.byte	0x00, 0xf5, 0x21, 0x00


	//----- nvinfo : EIATTR_KPARAM_INFO
	.align		4
.L_23:
        /*0088*/ 	.byte	0x04, 0x17
        /*008a*/ 	.short	(.L_25 - .L_24)
.L_24:
        /*008c*/ 	.word	0x00000000
        /*0090*/ 	.short	0x0002
        /*0092*/ 	.short	0x0008
        /*0094*/ 	.byte	0x00, 0xf0, 0x11, 0x00


	//----- nvinfo : EIATTR_KPARAM_INFO
	.align		4
.L_25:
        /*0098*/ 	.byte	0x04, 0x17
        /*009a*/ 	.short	(.L_27 - .L_26)
.L_26:
        /*009c*/ 	.word	0x00000000
        /*00a0*/ 	.short	0x0001
        /*00a2*/ 	.short	0x0004
        /*00a4*/ 	.byte	0x00, 0xf0, 0x11, 0x00


	//----- nvinfo : EIATTR_KPARAM_INFO
	.align		4
.L_27:
        /*00a8*/ 	.byte	0x04, 0x17
        /*00aa*/ 	.short	(.L_29 - .L_28)
.L_28:
        /*00ac*/ 	.word	0x00000000
        /*00b0*/ 	.short	0x0000
        /*00b2*/ 	.short	0x0000
        /*00b4*/ 	.byte	0x00, 0xf0, 0x11, 0x00


	//----- nvinfo : EIATTR_SPARSE_MMA_MASK
	.align		4
.L_29:
        /*00b8*/ 	.byte	0x03, 0x50
        /*00ba*/ 	.short	0x0000


	//----- nvinfo : EIATTR_MAXREG_COUNT
	.align		4
        /*00bc*/ 	.byte	0x03, 0x1b
        /*00be*/ 	.short	0x00ff


	//----- nvinfo : EIATTR_MERCURY_ISA_VERSION
	.align		4
        /*00c0*/ 	.byte	0x03, 0x5f
        /*00c2*/ 	.short	0x0101


	//----- nvinfo : EIATTR_VRC_CTA_INIT_COUNT
	.align		4
        /*00c4*/ 	.byte	0x02, 0x4a
	.zero		1
	.zero		1


	//----- nvinfo : EIATTR_EXIT_INSTR_OFFSETS
	.align		4
        /*00c8*/ 	.byte	0x04, 0x1c
        /*00ca*/ 	.short	(.L_31 - .L_30)


	//   ....[0]....
.L_30:
        /*00cc*/ 	.word	0x000000c0


	//   ....[1]....
        /*00d0*/ 	.word	0x00000960


	//   ....[2]....
        /*00d4*/ 	.word	0x00000a10


	//----- nvinfo : EIATTR_CBANK_PARAM_SIZE
	.align		4
.L_31:
        /*00d8*/ 	.byte	0x03, 0x19
        /*00da*/ 	.short	0x004c


	//----- nvinfo : EIATTR_PARAM_CBANK
	.align		4
        /*00dc*/ 	.byte	0x04, 0x0a
        /*00de*/ 	.short	(.L_33 - .L_32)
	.align		4
.L_32:
        /*00e0*/ 	.word	index@(.nv.constant0._Z11customSgemmiiiPKfS0_iS0_iS0_Pfi)
        /*00e4*/ 	.short	0x0380
        /*00e6*/ 	.short	0x004c


	//----- nvinfo : EIATTR_SW_WAR
	.align		4
.L_33:
        /*00e8*/ 	.byte	0x04, 0x36
        /*00ea*/ 	.short	(.L_35 - .L_34)
.L_34:
        /*00ec*/ 	.word	0x00000008
.L_35:


//--------------------- .nv.callgraph             --------------------------
	.section	.nv.callgraph,"",@"SHT_CUDA_CALLGRAPH"
	.align	4
	.sectionentsize	8
	.align		4
        /*0000*/ 	.word	0x00000000
	.align		4
        /*0004*/ 	.word	0xffffffff
	.align		4
        /*0008*/ 	.word	0x00000000
	.align		4
        /*000c*/ 	.word	0xfffffffe
	.align		4
        /*0010*/ 	.word	0x00000000
	.align		4
        /*0014*/ 	.word	0xfffffffd
	.align		4
        /*0018*/ 	.word	0x00000000
	.align		4
        /*001c*/ 	.word	0xfffffffc


//--------------------- .text._Z11customSgemmiiiPKfS0_iS0_iS0_Pfi --------------------------
	.section	.text._Z11customSgemmiiiPKfS0_iS0_iS0_Pfi,"ax",@progbits
	.align	128
        .global         _Z11customSgemmiiiPKfS0_iS0_iS0_Pfi
        .type           _Z11customSgemmiiiPKfS0_iS0_iS0_Pfi,@function
        .size           _Z11customSgemmiiiPKfS0_iS0_iS0_Pfi,(.L_x_6 - _Z11customSgemmiiiPKfS0_iS0_iS0_Pfi)
        .other          _Z11customSgemmiiiPKfS0_iS0_iS0_Pfi,@"STO_CUDA_ENTRY STV_DEFAULT"
_Z11customSgemmiiiPKfS0_iS0_iS0_Pfi:
.text._Z11customSgemmiiiPKfS0_iS0_iS0_Pfi:
[----:B------:R-:W-:Y:S01]  /*0000*/  LDC R1, c[0x0][0x37c] ;  /* 0x0000df00ff017b82 */ /* 0x000fe20000000800 */
[----:B------:R-:W0:Y:S07]  /*0010*/  S2R R5, SR_TID.X ;  /* 0x0000000000057919 */ /* 0x000e2e0000002100 */
[----:B------:R-:W1:Y:S01]  /*0020*/  LDC R19, c[0x0][0x364] ;  /* 0x0000d900ff137b82 */ /* 0x000e620000000800 */
[----:B------:R-:W1:Y:S07]  /*0030*/  S2R R4, SR_TID.Y ;  /* 0x0000000000047919 */ /* 0x000e6e0000002200 */
[----:B------:R-:W0:Y:S08]  /*0040*/  S2UR UR5, SR_CTAID.X ;  /* 0x00000000000579c3 */ /* 0x000e300000002500 */
[----:B------:R-:W0:Y:S08]  /*0050*/  LDC R0, c[0x0][0x360] ;  /* 0x0000d800ff007b82 */ /* 0x000e300000000800 */
[----:B------:R-:W1:Y:S08]  /*0060*/  S2UR UR4, SR_CTAID.Y ;  /* 0x00000000000479c3 */ /* 0x000e700000002600 */
[----:B------:R-:W2:Y:S01]  /*0070*/  LDC.64 R2, c[0x0][0x380] ;  /* 0x0000e000ff027b82 */ /* 0x000ea20000000a00 */
[----:B0-----:R-:W-:-:S02]  /*0080*/  IMAD R0, R0, UR5, R5 ;  /* 0x0000000500007c24 */ /* 0x001fc4000f8e0205 */
[----:B-1----:R-:W-:-:S03]  /*0090*/  IMAD R19, R19, UR4, R4 ;  /* 0x0000000413137c24 */ /* 0x002fc6000f8e0204 */
[----:B--2---:R-:W-:-:S04]  /*00a0*/  ISETP.GE.AND P0, PT, R0, R3, PT ;  /* 0x000000030000720c */ /* 0x004fc80003f06270 */
[----:B------:R-:W-:-:S13]  /*00b0*/  ISETP.GE.OR P0, PT, R19, R2, P0 ;  /* 0x000000021300720c */ /* 0x000fda0000706670 */
[----:B------:R-:W-:Y:S05]  /*00c0*/  @P0 EXIT ;  /* 0x000000000000094d */ /* 0x000fea0003800000 */
[----:B------:R-:W0:Y:S01]  /*00d0*/  LDC R2, c[0x0][0x388] ;  /* 0x0000e200ff027b82 */ /* 0x000e220000000800 */
[----:B------:R-:W1:Y:S01]  /*00e0*/  LDCU.64 UR4, c[0x0][0x358] ;  /* 0x00006b00ff0477ac */ /* 0x000e620008000a00 */
[----:B------:R-:W-:Y:S01]  /*00f0*/  HFMA2 R24, -RZ, RZ, 0, 0 ;  /* 0x00000000ff187431 */ /* 0x000fe200000001ff */
[----:B0-----:R-:W-:-:S13]  /*0100*/  ISETP.GE.AND P0, PT, R2, 0x1, PT ;  /* 0x000000010200780c */ /* 0x001fda0003f06270 */
[----:B-1----:R-:W-:Y:S05]  /*0110*/  @!P0 BRA `(.L_x_0) ;  /* 0x0000000400e08947 */ /* 0x002fea0003800000 */
[C---:B------:R-:W-:Y:S01]  /*0120*/  ISETP.GE.U32.AND P1, PT, R2.reuse, 0x8, PT ;  /* 0x000000080200780c */ /* 0x040fe20003f26070 */
[----:B------:R-:W-:Y:S01]  /*0130*/  IMAD R20, R19, R2, RZ ;  /* 0x0000000213147224 */ /* 0x000fe200078e02ff */
[----:B------:R-:W-:Y:S02]  /*0140*/  LOP3.LUT R27, R2, 0x7, RZ, 0xc0, !PT ;  /* 0x00000007021b7812 */ /* 0x000fe400078ec0ff */
[----:B------:R-:W-:Y:S02]  /*0150*/  MOV R24, RZ ;  /* 0x000000ff00187202 */ /* 0x000fe40000000f00 */
[----:B------:R-:W-:Y:S02]  /*0160*/  ISETP.NE.AND P0, PT, R27, RZ, PT ;  /* 0x000000ff1b00720c */ /* 0x000fe40003f05270 */
[----:B------:R-:W-:-:S05]  /*0170*/  MOV R21, RZ ;  /* 0x000000ff00157202 */ /* 0x000fca0000000f00 */
[----:B------:R-:W-:Y:S06]  /*0180*/  @!P1 BRA `(.L_x_1) ;  /* 0x0000000000c49947 */ /* 0x000fec0003800000 */
[----:B------:R-:W0:Y:S01]  /*0190*/  LDC.64 R4, c[0x0][0x398] ;  /* 0x0000e600ff047b82 */ /* 0x000e220000000a00 */
[----:B------:R-:W-:Y:S02]  /*01a0*/  LOP3.LUT R21, R2, 0x7ffffff8, RZ, 0xc0, !PT ;  /* 0x7ffffff802157812 */ /* 0x000fe400078ec0ff */
[----:B------:R-:W-:Y:S02]  /*01b0*/  MOV R24, RZ ;  /* 0x000000ff00187202 */ /* 0x000fe40000000f00 */
[----:B------:R-:W-:Y:S02]  /*01c0*/  MOV R18, R0 ;  /* 0x0000000000127202 */ /* 0x000fe40000000f00 */
[----:B------:R-:W-:Y:S01]  /*01d0*/  IADD3 R22, PT, PT, -R21, RZ, RZ ;  /* 0x000000ff15167210 */ /* 0x000fe20007ffe1ff */
[----:B0-----:R-:W-:-:S03]  /*01e0*/  IMAD.WIDE.U32 R4, R20, 0x4, R4 ;  /* 0x0000000414047825 */ /* 0x001fc600078e0004 */
[----:B------:R-:W-:-:S04]  /*01f0*/  IADD3 R6, P1, PT, R4, 0x10, RZ ;  /* 0x0000001004067810 */ /* 0x000fc80007f3e0ff */
[----:B------:R-:W-:-:S09]  /*0200*/  IADD3.X R7, PT, PT, RZ, R5, RZ, P1, !PT ;  /* 0x00000005ff077210 */ /* 0x000fd20000ffe4ff */
.L_x_2:
[----:B------:R-:W0:Y:S01]  /*0210*/  LDC.64 R16, c[0x0][0x3a8] ;  /* 0x0000ea00ff107b82 */ /* 0x000e220000000a00 */
[----:B------:R-:W-:Y:S02]  /*0220*/  MOV R4, R6 ;  /* 0x0000000600047202 */ /* 0x000fe40000000f00 */
[----:B------:R-:W-:-:S05]  /*0230*/  MOV R5, R7 ;  /* 0x0000000700057202 */ /* 0x000fca0000000f00 */
[----:B------:R-:W2:Y:S04]  /*0240*/  LDG.E R25, desc[UR4][R4.64+-0x10] ;  /* 0xfffff00404197981 */ /* 0x000ea8000c1e1900 */
[----:B------:R-:W3:Y:S04]  /*0250*/  LDG.E R23, desc[UR4][R4.64+-0xc] ;  /* 0xfffff40404177981 */ /* 0x000ee8000c1e1900 */
[----:B------:R-:W4:Y:S04]  /*0260*/  LDG.E R29, desc[UR4][R4.64+-0x8] ;  /* 0xfffff804041d7981 */ /* 0x000f28000c1e1900 */
[----:B------:R-:W5:Y:S01]  /*0270*/  LDG.E R28, desc[UR4][R4.64+-0x4] ;  /* 0xfffffc04041c7981 */ /* 0x000f62000c1e1900 */
[----:B0-----:R-:W-:-:S05]  /*0280*/  IMAD.WIDE R16, R18, 0x4, R16 ;  /* 0x0000000412107825 */ /* 0x001fca00078e0210 */
[----:B------:R0:W2:Y:S01]  /*0290*/  LDG.E R26, desc[UR4][R16.64] ;  /* 0x00000004101a7981 */ /* 0x0000a2000c1e1900 */
[----:B------:R-:W-:-:S04]  /*02a0*/  IMAD.WIDE R14, R3, 0x4, R16 ;  /* 0x00000004030e7825 */ /* 0x000fc800078e0210 */
[C---:B------:R-:W-:Y:S02]  /*02b0*/  IMAD.WIDE R6, R3.reuse, 0x4, R14 ;  /* 0x0000000403067825 */ /* 0x040fe400078e020e */
[----:B------:R-:W3:Y:S02]  /*02c0*/  LDG.E R14, desc[UR4][R14.64] ;  /* 0x000000040e0e7981 */ /* 0x000ee4000c1e1900 */
[C---:B------:R-:W-:Y:S02]  /*02d0*/  IMAD.WIDE R10, R3.reuse, 0x4, R6 ;  /* 0x00000004030a7825 */ /* 0x040fe400078e0206 */
[----:B------:R-:W4:Y:S02]  /*02e0*/  LDG.E R6, desc[UR4][R6.64] ;  /* 0x0000000406067981 */ /* 0x000f24000c1e1900 */
[C---:B------:R-:W-:Y:S02]  /*02f0*/  IMAD.WIDE R8, R3.reuse, 0x4, R10 ;  /* 0x0000000403087825 */ /* 0x040fe400078e020a */
[----:B------:R-:W5:Y:S02]  /*0300*/  LDG.E R10, desc[UR4][R10.64] ;  /* 0x000000040a0a7981 */ /* 0x000f64000c1e1900 */
[----:B------:R-:W-:-:S02]  /*0310*/  IMAD.WIDE R12, R3, 0x4, R8 ;  /* 0x00000004030c7825 */ /* 0x000fc400078e0208 */
[----:B------:R-:W5:Y:S04]  /*0320*/  LDG.E R7, desc[UR4][R4.64] ;  /* 0x0000000404077981 */ /* 0x000f68000c1e1900 */
[----:B------:R-:W5:Y:S01]  /*0330*/  LDG.E R8, desc[UR4][R8.64] ;  /* 0x0000000408087981 */ /* 0x000f62000c1e1900 */
[----:B0-----:R-:W-:-:S03]  /*0340*/  IMAD.WIDE R16, R3, 0x4, R12 ;  /* 0x0000000403107825 */ /* 0x001fc600078e020c */
[----:B------:R-:W5:Y:S04]  /*0350*/  LDG.E R12, desc[UR4][R12.64] ;  /* 0x000000040c0c7981 */ /* 0x000f68000c1e1900 */
[----:B------:R-:W5:Y:S04]  /*0360*/  LDG.E R15, desc[UR4][R16.64] ;  /* 0x00000004100f7981 */ /* 0x000f68000c1e1900 */
[----:B------:R-:W5:Y:S04]  /*0370*/  LDG.E R9, desc[UR4][R4.64+0x4] ;  /* 0x0000040404097981 */ /* 0x000f68000c1e1900 */
[----:B------:R-:W5:Y:S01]  /*0380*/  LDG.E R11, desc[UR4][R4.64+0xc] ;  /* 0x00000c04040b7981 */ /* 0x000f62000c1e1900 */
[----:B--2---:R-:W-:Y:S01]  /*0390*/  FFMA R26, R25, R26, R24 ;  /* 0x0000001a191a7223 */ /* 0x004fe20000000018 */
[----:B------:R-:W-:-:S02]  /*03a0*/  IMAD.WIDE R24, R3, 0x4, R16 ;  /* 0x0000000403187825 */ /* 0x000fc400078e0210 */
[----:B------:R-:W2:Y:S04]  /*03b0*/  LDG.E R16, desc[UR4][R4.64+0x8] ;  /* 0x0000080404107981 */ /* 0x000ea8000c1e1900 */
[----:B------:R-:W2:Y:S01]  /*03c0*/  LDG.E R24, desc[UR4][R24.64] ;  /* 0x0000000418187981 */ /* 0x000ea2000c1e1900 */
[----:B---3--:R-:W-:Y:S01]  /*03d0*/  FFMA R14, R23, R14, R26 ;  /* 0x0000000e170e7223 */ /* 0x008fe2000000001a */
[----:B------:R-:W-:-:S03]  /*03e0*/  IADD3 R22, PT, PT, R22, 0x8, RZ ;  /* 0x0000000816167810 */ /* 0x000fc60007ffe0ff */
[----:B----4-:R-:W-:Y:S01]  /*03f0*/  FFMA R29, R29, R6, R14 ;  /* 0x000000061d1d7223 */ /* 0x010fe2000000000e */
[----:B------:R-:W-:-:S03]  /*0400*/  ISETP.NE.AND P1, PT, R22, RZ, PT ;  /* 0x000000ff1600720c */ /* 0x000fc60003f25270 */
[----:B-----5:R-:W-:Y:S01]  /*0410*/  FFMA R10, R28, R10, R29 ;  /* 0x0000000a1c0a7223 */ /* 0x020fe2000000001d */
[----:B------:R-:W-:-:S03]  /*0420*/  IADD3 R6, P2, PT, R4, 0x20, RZ ;  /* 0x0000002004067810 */ /* 0x000fc60007f5e0ff */
[----:B------:R-:W-:Y:S01]  /*0430*/  FFMA R8, R7, R8, R10 ;  /* 0x0000000807087223 */ /* 0x000fe2000000000a */
[----:B------:R-:W-:Y:S02]  /*0440*/  IADD3.X R7, PT, PT, RZ, R5, RZ, P2, !PT ;  /* 0x00000005ff077210 */ /* 0x000fe400017fe4ff */
[----:B------:R-:W-:Y:S01]  /*0450*/  LEA R18, R3, R18, 0x3 ;  /* 0x0000001203127211 */ /* 0x000fe200078e18ff */
[----:B------:R-:W-:-:S04]  /*0460*/  FFMA R9, R9, R12, R8 ;  /* 0x0000000c09097223 */ /* 0x000fc80000000008 */
[----:B--2---:R-:W-:-:S04]  /*0470*/  FFMA R16, R16, R15, R9 ;  /* 0x0000000f10107223 */ /* 0x004fc80000000009 */
[----:B------:R-:W-:Y:S01]  /*0480*/  FFMA R24, R11, R24, R16 ;  /* 0x000000180b187223 */ /* 0x000fe20000000010 */
[----:B------:R-:W-:Y:S06]  /*0490*/  @P1 BRA `(.L_x_2) ;  /* 0xfffffffc005c1947 */ /* 0x000fec000383ffff */
.L_x_1:
[----:B------:R-:W-:Y:S05]  /*04a0*/  @!P0 BRA `(.L_x_0) ;  /* 0x0000000000fc8947 */ /* 0x000fea0003800000 */
[----:B------:R-:W-:Y:S02]  /*04b0*/  ISETP.GE.U32.AND P1, PT, R27, 0x4, PT ;  /* 0x000000041b00780c */ /* 0x000fe40003f26070 */
[----:B------:R-:W-:-:S04]  /*04c0*/  LOP3.LUT R16, R2, 0x3, RZ, 0xc0, !PT ;  /* 0x0000000302107812 */ /* 0x000fc800078ec0ff */
[----:B------:R-:W-:-:S07]  /*04d0*/  ISETP.NE.AND P0, PT, R16, RZ, PT ;  /* 0x000000ff1000720c */ /* 0x000fce0003f05270 */
[----:B------:R-:W-:Y:S06]  /*04e0*/  @!P1 BRA `(.L_x_3) ;  /* 0x00000000006c9947 */ /* 0x000fec0003800000 */
[----:B------:R-:W0:Y:S01]  /*04f0*/  LDC.64 R6, c[0x0][0x3a8] ;  /* 0x0000ea00ff067b82 */ /* 0x000e220000000a00 */
[----:B------:R-:W1:Y:S01]  /*0500*/  LDCU.64 UR6, c[0x0][0x398] ;  /* 0x00007300ff0677ac */ /* 0x000e620008000a00 */
[----:B------:R-:W-:Y:S01]  /*0510*/  IMAD R9, R21, R3, R0 ;  /* 0x0000000315097224 */ /* 0x000fe200078e0200 */
[CC--:B------:R-:W-:Y:S02]  /*0520*/  IADD3 R5, PT, PT, R20.reuse, R21.reuse, RZ ;  /* 0x0000001514057210 */ /* 0x0c0fe40007ffe0ff */
[----:B------:R-:W-:-:S03]  /*0530*/  IADD3 R10, P1, PT, R20, R21, RZ ;  /* 0x00000015140a7210 */ /* 0x000fc60007f3e0ff */
[----:B------:R-:W2:Y:S01]  /*0540*/  LDC.64 R14, c[0x0][0x398] ;  /* 0x0000e600ff0e7b82 */ /* 0x000ea20000000a00 */
[----:B0-----:R-:W-:-:S04]  /*0550*/  IMAD.WIDE R6, R9, 0x4, R6 ;  /* 0x0000000409067825 */ /* 0x001fc800078e0206 */
[----:B------:R-:W-:Y:S02]  /*0560*/  IMAD.WIDE R8, R3, 0x4, R6 ;  /* 0x0000000403087825 */ /* 0x000fe400078e0206 */
[----:B------:R-:W3:Y:S02]  /*0570*/  LDG.E R6, desc[UR4][R6.64] ;  /* 0x0000000406067981 */ /* 0x000ee4000c1e1900 */
[----:B--2---:R-:W-:Y:S01]  /*0580*/  IMAD.WIDE.U32 R14, R5, 0x4, R14 ;  /* 0x00000004050e7825 */ /* 0x004fe200078e000e */
[----:B------:R-:W-:Y:S02]  /*0590*/  IADD3.X R5, PT, PT, RZ, RZ, RZ, P1, !PT ;  /* 0x000000ffff057210 */ /* 0x000fe40000ffe4ff */
[----:B-1----:R-:W-:-:S03]  /*05a0*/  LEA R4, P1, R10, UR6, 0x2 ;  /* 0x000000060a047c11 */ /* 0x002fc6000f8210ff */
[----:B------:R-:W3:Y:S01]  /*05b0*/  LDG.E R15, desc[UR4][R14.64] ;  /* 0x000000040e0f7981 */ /* 0x000ee2000c1e1900 */
[----:B------:R-:W-:Y:S01]  /*05c0*/  LEA.HI.X R5, R10, UR7, R5, 0x2, P1 ;  /* 0x000000070a057c11 */ /* 0x000fe200088f1405 */
[C---:B------:R-:W-:Y:S02]  /*05d0*/  IMAD.WIDE R10, R3.reuse, 0x4, R8 ;  /* 0x00000004030a7825 */ /* 0x040fe400078e0208 */
[----:B------:R-:W2:Y:S04]  /*05e0*/  LDG.E R8, desc[UR4][R8.64] ;  /* 0x0000000408087981 */ /* 0x000ea8000c1e1900 */
[----:B------:R-:W2:Y:S01]  /*05f0*/  LDG.E R17, desc[UR4][R4.64+0x4] ;  /* 0x0000040404117981 */ /* 0x000ea2000c1e1900 */
[----:B------:R-:W-:-:S03]  /*0600*/  IMAD.WIDE R12, R3, 0x4, R10 ;  /* 0x00000004030c7825 */ /* 0x000fc600078e020a */
[----:B------:R-:W4:Y:S04]  /*0610*/  LDG.E R22, desc[UR4][R10.64] ;  /* 0x000000040a167981 */ /* 0x000f28000c1e1900 */
[----:B------:R-:W4:Y:S04]  /*0620*/  LDG.E R18, desc[UR4][R4.64+0x8] ;  /* 0x0000080404127981 */ /* 0x000f28000c1e1900 */
[----:B------:R-:W5:Y:S04]  /*0630*/  LDG.E R26, desc[UR4][R4.64+0xc] ;  /* 0x00000c04041a7981 */ /* 0x000f68000c1e1900 */
[----:B------:R-:W5:Y:S01]  /*0640*/  LDG.E R12, desc[UR4][R12.64] ;  /* 0x000000040c0c7981 */ /* 0x000f62000c1e1900 */
[----:B------:R-:W-:Y:S01]  /*0650*/  IADD3 R21, PT, PT, R21, 0x4, RZ ;  /* 0x0000000415157810 */ /* 0x000fe20007ffe0ff */
[----:B---3--:R-:W-:-:S04]  /*0660*/  FFMA R24, R15, R6, R24 ;  /* 0x000000060f187223 */ /* 0x008fc80000000018 */
[----:B--2---:R-:W-:-:S04]  /*0670*/  FFMA R17, R17, R8, R24 ;  /* 0x0000000811117223 */ /* 0x004fc80000000018 */
[----:B----4-:R-:W-:-:S04]  /*0680*/  FFMA R17, R18, R22, R17 ;  /* 0x0000001612117223 */ /* 0x010fc80000000011 */
[----:B-----5:R-:W-:-:S07]  /*0690*/  FFMA R24, R26, R12, R17 ;  /* 0x0000000c1a187223 */ /* 0x020fce0000000011 */
.L_x_3:
[----:B------:R-:W-:Y:S05]  /*06a0*/  @!P0 BRA `(.L_x_0) ;  /* 0x00000000007c8947 */ /* 0x000fea0003800000 */
[----:B------:R-:W-:Y:S02]  /*06b0*/  ISETP.NE.AND P1, PT, R16, 0x1, PT ;  /* 0x000000011000780c */ /* 0x000fe40003f25270 */
[----:B------:R-:W-:-:S04]  /*06c0*/  LOP3.LUT R2, R2, 0x1, RZ, 0xc0, !PT ;  /* 0x0000000102027812 */ /* 0x000fc800078ec0ff */
[----:B------:R-:W-:-:S07]  /*06d0*/  ISETP.NE.U32.AND P0, PT, R2, 0x1, PT ;  /* 0x000000010200780c */ /* 0x000fce0003f05070 */
[----:B------:R-:W0:Y:S01]  /*06e0*/  @P1 LDC.64 R12, c[0x0][0x398] ;  /* 0x0000e600ff0c1b82 */ /* 0x000e220000000a00 */
[CC--:B------:R-:W-:Y:S02]  /*06f0*/  @P1 IADD3 R15, PT, PT, R20.reuse, R21.reuse, RZ ;  /* 0x00000015140f1210 */ /* 0x0c0fe40007ffe0ff */
[----:B------:R-:W-:-:S04]  /*0700*/  @P1 IADD3 R2, P2, PT, R20, R21, RZ ;  /* 0x0000001514021210 */ /* 0x000fc80007f5e0ff */
[----:B------:R-:W-:Y:S01]  /*0710*/  @P1 IADD3.X R14, PT, PT, RZ, RZ, RZ, P2, !PT ;  /* 0x000000ffff0e1210 */ /* 0x000fe200017fe4ff */
[----:B------:R-:W1:Y:S08]  /*0720*/  @P1 LDC.64 R10, c[0x0][0x3a8] ;  /* 0x0000ea00ff0a1b82 */ /* 0x000e700000000a00 */
[----:B------:R-:W2:Y:S08]  /*0730*/  @P1 LDC.64 R8, c[0x0][0x398] ;  /* 0x0000e600ff081b82 */ /* 0x000eb00000000a00 */
[----:B------:R-:W3:Y:S01]  /*0740*/  @!P0 LDC.64 R6, c[0x0][0x398] ;  /* 0x0000e600ff068b82 */ /* 0x000ee20000000a00 */
[----:B0-----:R-:W-:-:S04]  /*0750*/  @P1 IMAD.WIDE.U32 R12, R15, 0x4, R12 ;  /* 0x000000040f0c1825 */ /* 0x001fc800078e000c */
[C---:B------:R-:W-:Y:S01]  /*0760*/  @P1 IMAD R15, R21.reuse, R3, R0 ;  /* 0x00000003150f1224 */ /* 0x040fe200078e0200 */
[----:B------:R-:W-:Y:S01]  /*0770*/  @P1 IADD3 R21, PT, PT, R21, 0x2, RZ ;  /* 0x0000000215151810 */ /* 0x000fe20007ffe0ff */
[----:B------:R-:W4:Y:S01]  /*0780*/  @P1 LDG.E R13, desc[UR4][R12.64] ;  /* 0x000000040c0d1981 */ /* 0x000f22000c1e1900 */
[----:B------:R-:W0:Y:S01]  /*0790*/  @!P0 LDC.64 R4, c[0x0][0x3a8] ;  /* 0x0000ea00ff048b82 */ /* 0x000e220000000a00 */
[----:B-1----:R-:W-:Y:S01]  /*07a0*/  @P1 IMAD.WIDE R10, R15, 0x4, R10 ;  /* 0x000000040f0a1825 */ /* 0x002fe200078e020a */
[----:B------:R-:W-:Y:S02]  /*07b0*/  @!P0 IADD3 R17, PT, PT, R20, R21, RZ ;  /* 0x0000001514118210 */ /* 0x000fe40007ffe0ff */
[----:B--2---:R-:W-:Y:S01]  /*07c0*/  @P1 LEA R8, P2, R2, R8, 0x2 ;  /* 0x0000000802081211 */ /* 0x004fe200078410ff */
[----:B------:R-:W-:-:S03]  /*07d0*/  @!P0 IMAD R21, R21, R3, R0 ;  /* 0x0000000315158224 */ /* 0x000fc600078e0200 */
[----:B------:R-:W-:Y:S01]  /*07e0*/  @P1 LEA.HI.X R9, R2, R9, R14, 0x2, P2 ;  /* 0x0000000902091211 */ /* 0x000fe200010f140e */
[----:B------:R-:W-:Y:S01]  /*07f0*/  @P1 IMAD.WIDE R14, R3, 0x4, R10 ;  /* 0x00000004030e1825 */ /* 0x000fe200078e020a */
[----:B------:R-:W4:Y:S03]  /*0800*/  @P1 LDG.E R2, desc[UR4][R10.64] ;  /* 0x000000040a021981 */ /* 0x000f26000c1e1900 */
[----:B---3--:R-:W-:Y:S01]  /*0810*/  @!P0 IMAD.WIDE.U32 R6, R17, 0x4, R6 ;  /* 0x0000000411068825 */ /* 0x008fe200078e0006 */
[----:B------:R-:W2:Y:S04]  /*0820*/  @P1 LDG.E R9, desc[UR4][R8.64+0x4] ;  /* 0x0000040408091981 */ /* 0x000ea8000c1e1900 */
[----:B------:R-:W2:Y:S01]  /*0830*/  @P1 LDG.E R14, desc[UR4][R14.64] ;  /* 0x000000040e0e1981 */ /* 0x000ea2000c1e1900 */
[----:B0-----:R-:W-:-:S03]  /*0840*/  @!P0 IMAD.WIDE R4, R21, 0x4, R4 ;  /* 0x0000000415048825 */ /* 0x001fc600078e0204 */
[----:B------:R-:W3:Y:S04]  /*0850*/  @!P0 LDG.E R7, desc[UR4][R6.64] ;  /* 0x0000000406078981 */ /* 0x000ee8000c1e1900 */
[----:B------:R-:W3:Y:S01]  /*0860*/  @!P0 LDG.E R4, desc[UR4][R4.64] ;  /* 0x0000000404048981 */ /* 0x000ee2000c1e1900 */
[----:B----4-:R-:W-:-:S04]  /*0870*/  @P1 FFMA R2, R13, R2, R24 ;  /* 0x000000020d021223 */ /* 0x010fc80000000018 */
[----:B--2---:R-:W-:-:S04]  /*0880*/  @P1 FFMA R24, R9, R14, R2 ;  /* 0x0000000e09181223 */ /* 0x004fc80000000002 */
[----:B---3--:R-:W-:-:S07]  /*0890*/  @!P0 FFMA R24, R7, R4, R24 ;  /* 0x0000000407188223 */ /* 0x008fce0000000018 */
.L_x_0:
[----:B------:R-:W0:Y:S02]  /*08a0*/  LDC.64 R4, c[0x0][0x3b8] ;  /* 0x0000ee00ff047b82 */ /* 0x000e240000000a00 */
[----:B0-----:R-:W2:Y:S02]  /*08b0*/  LDG.E R6, desc[UR4][R4.64] ;  /* 0x0000000404067981 */ /* 0x001ea4000c1e1900 */
[----:B--2---:R-:W0:Y:S02]  /*08c0*/  F2I.TRUNC.NTZ R2, R6 ;  /* 0x0000000600027305 */ /* 0x004e24000020f100 */
[----:B0-----:R-:W-:-:S13]  /*08d0*/  ISETP.NE.AND P0, PT, R2, RZ, PT ;  /* 0x000000ff0200720c */ /* 0x001fda0003f05270 */
[----:B------:R-:W-:Y:S05]  /*08e0*/  @P0 BRA `(.L_x_4) ;  /* 0x0000000000200947 */ /* 0x000fea0003800000 */
[----:B------:R-:W0:Y:S08]  /*08f0*/  LDC.64 R4, c[0x0][0x390] ;  /* 0x0000e400ff047b82 */ /* 0x000e300000000a00 */
[----:B------:R-:W1:Y:S01]  /*0900*/  LDC.64 R6, c[0x0][0x3c0] ;  /* 0x0000f000ff067b82 */ /* 0x000e620000000a00 */
[----:B0-----:R-:W2:Y:S01]  /*0910*/  LDG.E R5, desc[UR4][R4.64] ;  /* 0x0000000404057981 */ /* 0x001ea2000c1e1900 */
[----:B------:R-:W-:-:S04]  /*0920*/  IMAD R3, R19, R3, R0 ;  /* 0x0000000313037224 */ /* 0x000fc800078e0200 */
[----:B-1----:R-:W-:-:S04]  /*0930*/  IMAD.WIDE R2, R3, 0x4, R6 ;  /* 0x0000000403027825 */ /* 0x002fc800078e0206 */
[----:B--2---:R-:W-:-:S05]  /*0940*/  FMUL R7, R5, R24 ;  /* 0x0000001805077220 */ /* 0x004fca0000400000 */
[----:B------:R-:W-:Y:S01]  /*0950*/  STG.E desc[UR4][R2.64], R7 ;  /* 0x0000000702007986 */ /* 0x000fe2000c101904 */
[----:B------:R-:W-:Y:S05]  /*0960*/  EXIT ;  /* 0x000000000000794d */ /* 0x000fea0003800000 */
.L_x_4:
[----:B------:R-:W0:Y:S01]  /*0970*/  LDC.64 R4, c[0x0][0x3c0] ;  /* 0x0000f000ff047b82 */ /* 0x000e220000000a00 */
[----:B------:R-:W-:-:S04]  /*0980*/  IMAD R3, R19, R3, R0 ;  /* 0x0000000313037224 */ /* 0x000fc800078e0200 */
[----:B0-----:R-:W-:-:S05]  /*0990*/  IMAD.WIDE R4, R3, 0x4, R4 ;  /* 0x0000000403047825 */ /* 0x001fca00078e0204 */
[----:B------:R-:W2:Y:S01]  /*09a0*/  LDG.E R7, desc[UR4][R4.64] ;  /* 0x0000000404077981 */ /* 0x000ea2000c1e1900 */
[----:B------:R-:W0:Y:S01]  /*09b0*/  LDC.64 R2, c[0x0][0x390] ;  /* 0x0000e400ff027b82 */ /* 0x000e220000000a00 */
[----:B--2---:R-:W-:-:S05]  /*09c0*/  FMUL R7, R6, R7 ;  /* 0x0000000706077220 */ /* 0x004fca0000400000 */
[----:B------:R-:W-:Y:S04]  /*09d0*/  STG.E desc[UR4][R4.64], R7 ;  /* 0x0000000704007986 */ /* 0x000fe8000c101904 */
[----:B0-----:R-:W2:Y:S02]  /*09e0*/  LDG.E R2, desc[UR4][R2.64] ;  /* 0x0000000402027981 */ /* 0x001ea4000c1e1900 */
[----:B--2---:R-:W-:-:S05]  /*09f0*/  FFMA R9, R2, R24, R7 ;  /* 0x0000001802097223 */ /* 0x004fca0000000007 */
[----:B------:R-:W-:Y:S01]  /*0a00*/  STG.E desc[UR4][R4.64], R9 ;  /* 0x0000000904007986 */ /* 0x000fe2000c101904 */
[----:B------:R-:W-:Y:S05]  /*0a10*/  EXIT ;  /* 0x000000000000794d */ /* 0x000fea0003800000 */
.L_x_5:
[----:B------:R-:W-:-:S00]  /*0a20*/  BRA `(.L_x_5) ;  /* 0xfffffffc00fc7947 */ /* 0x000fc0000383ffff */
[----:B------:R-:W-:-:S00]  /*0a30*/  NOP ;  /* 0x0000000000007918 */ /* 0x000fc00000000000 */
        /* <DEDUP_REMOVED lines=12> */
.L_x_6:


//--------------------- .nv.shared.reserved.0     --------------------------
	.section	.nv.shared.reserved.0,"aw",@nobits
	.weak		__nv_reservedSMEM_offset_0_alias
	.size		__nv_reservedSMEM_offset_0_alias, 0, 64
	.other		__nv_reservedSMEM_offset_0_alias,@"STO_CUDA_RESERVED_SHARED STV_DEFAULT"
__nv_reservedSMEM_offset_0_alias:
	.zero		0
	.zero		64


//--------------------- .nv.constant0._Z11customSgemmiiiPKfS0_iS0_iS0_Pfi --------------------------
	.section	.nv.constant0._Z11customSgemmiiiPKfS0_iS0_iS0_Pfi,"a",@progbits
	.sectionflags	@""
	.align	4
.nv.constant0._Z11customSgemmiiiPKfS0_iS0_iS0_Pfi:
	.zero		972


//--------------------- SYMBOLS --------------------------

	.type		.nv.reservedSmem.offset0,@object
	.size		.nv.reservedSmem.offset0,0x4
